//
// Generated by NVIDIA NVVM Compiler
//
// Compiler Build ID: CL-36424714
// Cuda compilation tools, release 13.0, V13.0.88
// Based on NVVM 20.0.0
//

.version 9.0
.target sm_100
.address_size 64

	// .globl	_Z8atualizaPdS_iiidd

.visible .entry _Z8atualizaPdS_iiidd(
	.param .u64 .ptr .align 1 _Z8atualizaPdS_iiidd_param_0,
	.param .u64 .ptr .align 1 _Z8atualizaPdS_iiidd_param_1,
	.param .u32 _Z8atualizaPdS_iiidd_param_2,
	.param .u32 _Z8atualizaPdS_iiidd_param_3,
	.param .u32 _Z8atualizaPdS_iiidd_param_4,
	.param .f64 _Z8atualizaPdS_iiidd_param_5,
	.param .f64 _Z8atualizaPdS_iiidd_param_6
)
{
	.reg .pred 	%p<15>;
	.reg .b32 	%r<36>;
	.reg .b64 	%rd<22>;
	.reg .b64 	%fd<18>;

	ld.param.u64 	%rd1, [_Z8atualizaPdS_iiidd_param_0];
	ld.param.u64 	%rd2, [_Z8atualizaPdS_iiidd_param_1];
	ld.param.u32 	%r6, [_Z8atualizaPdS_iiidd_param_2];
	ld.param.u32 	%r4, [_Z8atualizaPdS_iiidd_param_3];
	ld.param.u32 	%r5, [_Z8atualizaPdS_iiidd_param_4];
	ld.param.f64 	%fd1, [_Z8atualizaPdS_iiidd_param_5];
	ld.param.f64 	%fd2, [_Z8atualizaPdS_iiidd_param_6];
	mov.u32 	%r8, %ctaid.x;
	mov.u32 	%r9, %ntid.x;
	mov.u32 	%r10, %tid.x;
	mad.lo.s32 	%r11, %r8, %r9, %r10;
	mov.u32 	%r12, %ctaid.y;
	mov.u32 	%r13, %ntid.y;
	mov.u32 	%r14, %tid.y;
	mad.lo.s32 	%r2, %r12, %r13, %r14;
	mov.u32 	%r15, %ctaid.z;
	mov.u32 	%r16, %ntid.z;
	mov.u32 	%r17, %tid.z;
	mad.lo.s32 	%r3, %r15, %r16, %r17;
	setp.lt.s32 	%p4, %r11, 1;
	add.s32 	%r18, %r6, -1;
	setp.ge.s32 	%p5, %r11, %r18;
	or.pred  	%p6, %p4, %p5;
	setp.eq.s32 	%p7, %r2, 0;
	mov.pred 	%p14, 0;
	or.pred  	%p8, %p7, %p6;
	@%p8 bra 	$L__BB0_2;
	add.s32 	%r19, %r4, -1;
	setp.lt.s32 	%p14, %r2, %r19;
$L__BB0_2:
	setp.eq.s32 	%p9, %r3, 0;
	not.pred 	%p10, %p14;
	or.pred  	%p11, %p10, %p9;
	add.s32 	%r20, %r5, -1;
	setp.ge.s32 	%p12, %r3, %r20;
	or.pred  	%p13, %p11, %p12;
	@%p13 bra 	$L__BB0_4;
	cvta.to.global.u64 	%rd3, %rd1;
	mul.lo.s32 	%r21, %r4, %r11;
	mul.lo.s32 	%r22, %r21, %r5;
	mul.lo.s32 	%r23, %r5, %r2;
	add.s32 	%r24, %r22, %r23;
	add.s32 	%r25, %r24, %r3;
	sub.s32 	%r26, %r21, %r4;
	add.s32 	%r27, %r23, %r3;
	mad.lo.s32 	%r28, %r26, %r5, %r27;
	shl.b32 	%r29, %r4, 1;
	add.s32 	%r30, %r26, %r29;
	mad.lo.s32 	%r31, %r30, %r5, %r27;
	sub.s32 	%r32, %r23, %r5;
	add.s32 	%r33, %r32, %r3;
	add.s32 	%r34, %r33, %r22;
	add.s32 	%r35, %r25, %r5;
	mul.wide.s32 	%rd4, %r31, 8;
	add.s64 	%rd5, %rd3, %rd4;
	ld.global.f64 	%fd3, [%rd5];
	mul.wide.s32 	%rd6, %r28, 8;
	add.s64 	%rd7, %rd3, %rd6;
	ld.global.f64 	%fd4, [%rd7];
	add.f64 	%fd5, %fd3, %fd4;
	mul.wide.s32 	%rd8, %r35, 8;
	add.s64 	%rd9, %rd3, %rd8;
	ld.global.f64 	%fd6, [%rd9];
	add.f64 	%fd7, %fd5, %fd6;
	mul.wide.s32 	%rd10, %r34, 8;
	add.s64 	%rd11, %rd3, %rd10;
	ld.global.f64 	%fd8, [%rd11];
	add.f64 	%fd9, %fd7, %fd8;
	cvt.s64.s32 	%rd12, %r24;
	cvt.u64.u32 	%rd13, %r3;
	add.s64 	%rd14, %rd13, %rd12;
	shl.b64 	%rd15, %rd14, 3;
	add.s64 	%rd16, %rd3, %rd15;
	ld.global.f64 	%fd10, [%rd16+8];
	add.f64 	%fd11, %fd9, %fd10;
	ld.global.f64 	%fd12, [%rd16+-8];
	add.f64 	%fd13, %fd11, %fd12;
	mul.wide.s32 	%rd17, %r5, 8;
	add.s64 	%rd18, %rd11, %rd17;
	ld.global.f64 	%fd14, [%rd18];
	fma.rn.f64 	%fd15, %fd14, 0dC018000000000000, %fd13;
	mul.f64 	%fd16, %fd1, %fd2;
	fma.rn.f64 	%fd17, %fd16, %fd15, %fd14;
	cvta.to.global.u64 	%rd19, %rd2;
	mul.wide.s32 	%rd20, %r25, 8;
	add.s64 	%rd21, %rd19, %rd20;
	st.global.f64 	[%rd21], %fd17;
$L__BB0_4:
	ret;

}


// ===== COMPILED SASS (sm_100) =====

	.target	sm_100

	.elftype	@"ET_EXEC"


//--------------------- .note.nv.tkinfo           --------------------------
	.section	.note.nv.tkinfo,"",@"SHT_NOTE"
	.sectionflags	@"SHF_NOTE_NV_TKINFO"
	.tkinfo
        /*0018*/ 	.word	0x00000002
        /*0030*/ 	.string	""
        /*0030*/ 	.string	"ptxas"
        /*0030*/ 	.string	"Cuda compilation tools, release 13.0, V13.0.88"
        /*0030*/ 	.string	"Build cuda_13.0.r13.0/compiler.36424714_0"
        /*0030*/ 	.string	"-arch sm_100 -m 64 "



//--------------------- .note.nv.cuinfo           --------------------------
	.section	.note.nv.cuinfo,"",@"SHT_NOTE"
	.sectionflags	@"SHF_NOTE_NV_CUINFO"
        /*0018*/ 	.short	0x0002
        /*001a*/ 	.short	0x0064
        /*001c*/ 	.short	0x0082
	.zero		2


//--------------------- .nv.info                  --------------------------
	.section	.nv.info,"",@"SHT_CUDA_INFO"
	.align	4


	//----- nvinfo : EIATTR_REGCOUNT
	.align		4
        /*0000*/ 	.byte	0x04, 0x2f
        /*0002*/ 	.short	(.L_1 - .L_0)
	.align		4
.L_0:
        /*0004*/ 	.word	index@(_Z8atualizaPdS_iiidd)
        /*0008*/ 	.word	0x00000016


	//----- nvinfo : EIATTR_FRAME_SIZE
	.align		4
.L_1:
        /*000c*/ 	.byte	0x04, 0x11
        /*000e*/ 	.short	(.L_3 - .L_2)
	.align		4
.L_2:
        /*0010*/ 	.word	index@(_Z8atualizaPdS_iiidd)
        /*0014*/ 	.word	0x00000000


	//----- nvinfo : EIATTR_MIN_STACK_SIZE
	.align		4
.L_3:
        /*0018*/ 	.byte	0x04, 0x12
        /*001a*/ 	.short	(.L_5 - .L_4)
	.align		4
.L_4:
        /*001c*/ 	.word	index@(_Z8atualizaPdS_iiidd)
        /*0020*/ 	.word	0x00000000
.L_5:


//--------------------- .nv.compat                --------------------------
	.section	.nv.compat,"",@"SHT_CUDA_COMPAT_INFO"
	.align	4
        /*0000*/ 	.byte	0x02, 0x09, 0x00, 0x00, 0x02, 0x02, 0x01, 0x00, 0x02, 0x05, 0x05, 0x00, 0x03, 0x07, 0x01, 0x01
        /*0010*/ 	.byte	0x02, 0x03, 0x00, 0x00, 0x02, 0x06, 0x01, 0x00, 0x04, 0x0b, 0x08, 0x00, 0x01, 0x00, 0x00, 0x00
        /*0020*/ 	.byte	0x00, 0x00, 0x00, 0x00


//--------------------- .nv.info._Z8atualizaPdS_iiidd --------------------------
	.section	.nv.info._Z8atualizaPdS_iiidd,"",@"SHT_CUDA_INFO"
	.sectionflags	@""
	.align	4


	//----- nvinfo : EIATTR_CUDA_API_VERSION
	.align		4
        /*0000*/ 	.byte	0x04, 0x37
        /*0002*/ 	.short	(.L_7 - .L_6)
.L_6:
        /*0004*/ 	.word	0x00000082


	//----- nvinfo : EIATTR_KPARAM_INFO
	.align		4
.L_7:
        /*0008*/ 	.byte	0x04, 0x17
        /*000a*/ 	.short	(.L_9 - .L_8)
.L_8:
        /*000c*/ 	.word	0x00000000
        /*0010*/ 	.short	0x0006
        /*0012*/ 	.short	0x0028
        /*0014*/ 	.byte	0x00, 0xf0, 0x21, 0x00


	//----- nvinfo : EIATTR_KPARAM_INFO
	.align		4
.L_9:
        /*0018*/ 	.byte	0x04, 0x17
        /*001a*/ 	.short	(.L_11 - .L_10)
.L_10:
        /*001c*/ 	.word	0x00000000
        /*0020*/ 	.short	0x0005
        /*0022*/ 	.short	0x0020
        /*0024*/ 	.byte	0x00, 0xf0, 0x21, 0x00


	//----- nvinfo : EIATTR_KPARAM_INFO
	.align		4
.L_11:
        /*0028*/ 	.byte	0x04, 0x17
        /*002a*/ 	.short	(.L_13 - .L_12)
.L_12:
        /*002c*/ 	.word	0x00000000
        /*0030*/ 	.short	0x0004
        /*0032*/ 	.short	0x0018
        /*0034*/ 	.byte	0x00, 0xf0, 0x11, 0x00


	//----- nvinfo : EIATTR_KPARAM_INFO
	.align		4
.L_13:
        /*0038*/ 	.byte	0x04, 0x17
        /*003a*/ 	.short	(.L_15 - .L_14)
.L_14:
        /*003c*/ 	.word	0x00000000
        /*0040*/ 	.short	0x0003
        /*0042*/ 	.short	0x0014
        /*0044*/ 	.byte	0x00, 0xf0, 0x11, 0x00


	//----- nvinfo : EIATTR_KPARAM_INFO
	.align		4
.L_15:
        /*0048*/ 	.byte	0x04, 0x17
        /*004a*/ 	.short	(.L_17 - .L_16)
.L_16:
        /*004c*/ 	.word	0x00000000
        /*0050*/ 	.short	0x0002
        /*0052*/ 	.short	0x0010
        /*0054*/ 	.byte	0x00, 0xf0, 0x11, 0x00


	//----- nvinfo : EIATTR_KPARAM_INFO
	.align		4
.L_17:
        /*0058*/ 	.byte	0x04, 0x17
        /*005a*/ 	.short	(.L_19 - .L_18)
.L_18:
        /*005c*/ 	.word	0x00000000
        /*0060*/ 	.short	0x0001
        /*0062*/ 	.short	0x0008
        /*0064*/ 	.byte	0x00, 0xf5, 0x21, 0x00


	//----- nvinfo : EIATTR_KPARAM_INFO
	.align		4
.L_19:
        /*0068*/ 	.byte	0x04, 0x17
        /*006a*/ 	.short	(.L_21 - .L_20)
.L_20:
        /*006c*/ 	.word	0x00000000
        /*0070*/ 	.short	0x0000
        /*0072*/ 	.short	0x0000
        /*0074*/ 	.byte	0x00, 0xf5, 0x21, 0x00


	//----- nvinfo : EIATTR_SPARSE_MMA_MASK
	.align		4
.L_21:
        /*0078*/ 	.byte	0x03, 0x50
        /*007a*/ 	.short	0x0000


	//----- nvinfo : EIATTR_MAXREG_COUNT
	.align		4
        /*007c*/ 	.byte	0x03, 0x1b
        /*007e*/ 	.short	0x00ff


	//----- nvinfo : EIATTR_MERCURY_ISA_VERSION
	.align		4
        /*0080*/ 	.byte	0x03, 0x5f
        /*0082*/ 	.short	0x0101


	//----- nvinfo : EIATTR_VRC_CTA_INIT_COUNT
	.align		4
        /*0084*/ 	.byte	0x02, 0x4a
	.zero		1
	.zero		1


	//----- nvinfo : EIATTR_EXIT_INSTR_OFFSETS
	.align		4
        /*0088*/ 	.byte	0x04, 0x1c
        /*008a*/ 	.short	(.L_23 - .L_22)


	//   ....[0]....
.L_22:
        /*008c*/ 	.word	0x00000190


	//   ....[1]....
        /*0090*/ 	.word	0x00000480


	//----- nvinfo : EIATTR_CBANK_PARAM_SIZE
	.align		4
.L_23:
        /*0094*/ 	.byte	0x03, 0x19
        /*0096*/ 	.short	0x0030


	//----- nvinfo : EIATTR_PARAM_CBANK
	.align		4
        /*0098*/ 	.byte	0x04, 0x0a
        /*009a*/ 	.short	(.L_25 - .L_24)
	.align		4
.L_24:
        /*009c*/ 	.word	index@(.nv.constant0._Z8atualizaPdS_iiidd)
        /*00a0*/ 	.short	0x0380
        /*00a2*/ 	.short	0x0030


	//----- nvinfo : EIATTR_SW_WAR
	.align		4
.L_25:
        /*00a4*/ 	.byte	0x04, 0x36
        /*00a6*/ 	.short	(.L_27 - .L_26)
.L_26:
        /*00a8*/ 	.word	0x00000008
.L_27:


//--------------------- .nv.callgraph             --------------------------
	.section	.nv.callgraph,"",@"SHT_CUDA_CALLGRAPH"
	.align	4
	.sectionentsize	8
	.align		4
        /*0000*/ 	.word	0x00000000
	.align		4
        /*0004*/ 	.word	0xffffffff
	.align		4
        /*0008*/ 	.word	0x00000000
	.align		4
        /*000c*/ 	.word	0xfffffffe
	.align		4
        /*0010*/ 	.word	0x00000000
	.align		4
        /*0014*/ 	.word	0xfffffffd
	.align		4
        /*0018*/ 	.word	0x00000000
	.align		4
        /*001c*/ 	.word	0xfffffffc


//--------------------- .text._Z8atualizaPdS_iiidd --------------------------
	.section	.text._Z8atualizaPdS_iiidd,"ax",@progbits
	.align	128
        .global         _Z8atualizaPdS_iiidd
        .type           _Z8atualizaPdS_iiidd,@function
        .size           _Z8atualizaPdS_iiidd,(.L_x_1 - _Z8atualizaPdS_iiidd)
        .other          _Z8atualizaPdS_iiidd,@"STO_CUDA_ENTRY STV_DEFAULT"
_Z8atualizaPdS_iiidd:
.text._Z8atualizaPdS_iiidd:
[----:B------:R-:W-:Y:S01]  /*0000*/  LDC R1, c[0x0][0x37c] ;  /* 0x0000df00ff017b82 */ /* 0x000fe20000000800 */
[----:B------:R-:W0:Y:S07]  /*0010*/  S2R R3, SR_TID.X ;  /* 0x0000000000037919 */ /* 0x000e2e0000002100 */
[----:B------:R-:W0:Y:S01]  /*0020*/  S2UR UR5, SR_CTAID.X ;  /* 0x00000000000579c3 */ /* 0x000e220000002500 */
[----:B------:R-:W1:Y:S01]  /*0030*/  LDCU UR4, c[0x0][0x390] ;  /* 0x00007200ff0477ac */ /* 0x000e620008000800 */
[----:B------:R-:W2:Y:S06]  /*0040*/  S2R R5, SR_TID.Y ;  /* 0x0000000000057919 */ /* 0x000eac0000002200 */
[----:B------:R-:W0:Y:S08]  /*0050*/  LDC R0, c[0x0][0x360] ;  /* 0x0000d800ff007b82 */ /* 0x000e300000000800 */
[----:B------:R-:W2:Y:S01]  /*0060*/  S2UR UR6, SR_CTAID.Y ;  /* 0x00000000000679c3 */ /* 0x000ea20000002600 */
[----:B-1----:R-:W-:-:S07]  /*0070*/  UIADD3 UR4, UPT, UPT, UR4, -0x1, URZ ;  /* 0xffffffff04047890 */ /* 0x002fce000fffe0ff */
[----:B------:R-:W2:Y:S01]  /*0080*/  LDC R4, c[0x0][0x364] ;  /* 0x0000d900ff047b82 */ /* 0x000ea20000000800 */
[----:B0-----:R-:W-:-:S07]  /*0090*/  IMAD R0, R0, UR5, R3 ;  /* 0x0000000500007c24 */ /* 0x001fce000f8e0203 */
[----:B------:R-:W0:Y:S01]  /*00a0*/  LDC R10, c[0x0][0x368] ;  /* 0x0000da00ff0a7b82 */ /* 0x000e220000000800 */
[----:B------:R-:W-:-:S04]  /*00b0*/  ISETP.GE.AND P0, PT, R0, UR4, PT ;  /* 0x0000000400007c0c */ /* 0x000fc8000bf06270 */
[----:B------:R-:W-:-:S03]  /*00c0*/  ISETP.LT.OR P0, PT, R0, 0x1, P0 ;  /* 0x000000010000780c */ /* 0x000fc60000701670 */
[----:B------:R-:W0:Y:S01]  /*00d0*/  S2UR UR4, SR_CTAID.Z ;  /* 0x00000000000479c3 */ /* 0x000e220000002700 */
[----:B--2---:R-:W-:Y:S02]  /*00e0*/  IMAD R4, R4, UR6, R5 ;  /* 0x0000000604047c24 */ /* 0x004fe4000f8e0205 */
[----:B------:R-:W0:Y:S05]  /*00f0*/  S2R R5, SR_TID.Z ;  /* 0x0000000000057919 */ /* 0x000e2a0000002300 */
[----:B------:R-:W1:Y:S01]  /*0100*/  LDC R13, c[0x0][0x398] ;  /* 0x0000e600ff0d7b82 */ /* 0x000e620000000800 */
[----:B------:R-:W-:-:S13]  /*0110*/  ISETP.EQ.OR P0, PT, R4, RZ, P0 ;  /* 0x000000ff0400720c */ /* 0x000fda0000702670 */
[----:B------:R-:W2:Y:S01]  /*0120*/  @!P0 LDC R3, c[0x0][0x394] ;  /* 0x0000e500ff038b82 */ /* 0x000ea20000000800 */
[----:B0-----:R-:W-:Y:S01]  /*0130*/  IMAD R10, R10, UR4, R5 ;  /* 0x000000040a0a7c24 */ /* 0x001fe2000f8e0205 */
[----:B--2---:R-:W-:-:S04]  /*0140*/  @!P0 IADD3 R3, PT, PT, R3, -0x1, RZ ;  /* 0xffffffff03038810 */ /* 0x004fc80007ffe0ff */
[----:B------:R-:W-:Y:S02]  /*0150*/  ISETP.LT.AND P0, PT, R4, R3, !P0 ;  /* 0x000000030400720c */ /* 0x000fe40004701270 */
[----:B-1----:R-:W-:Y:S02]  /*0160*/  IADD3 R3, PT, PT, R13, -0x1, RZ ;  /* 0xffffffff0d037810 */ /* 0x002fe40007ffe0ff */
[----:B------:R-:W-:-:S04]  /*0170*/  ISETP.EQ.OR P0, PT, R10, RZ, !P0 ;  /* 0x000000ff0a00720c */ /* 0x000fc80004702670 */
[----:B------:R-:W-:-:S13]  /*0180*/  ISETP.GE.OR P0, PT, R10, R3, P0 ;  /* 0x000000030a00720c */ /* 0x000fda0000706670 */
[----:B------:R-:W-:Y:S05]  /*0190*/  @P0 EXIT ;  /* 0x000000000000094d */ /* 0x000fea0003800000 */
[----:B------:R-:W0:Y:S01]  /*01a0*/  LDC R5, c[0x0][0x394] ;  /* 0x0000e500ff057b82 */ /* 0x000e220000000800 */
[----:B------:R-:W1:Y:S01]  /*01b0*/  LDCU.64 UR4, c[0x0][0x358] ;  /* 0x00006b00ff0477ac */ /* 0x000e620008000a00 */
[----:B------:R-:W-:Y:S01]  /*01c0*/  IMAD R2, R4, R13, R10 ;  /* 0x0000000d04027224 */ /* 0x000fe200078e020a */
[----:B------:R-:W2:Y:S05]  /*01d0*/  LDCU.64 UR6, c[0x0][0x380] ;  /* 0x00007000ff0677ac */ /* 0x000eaa0008000a00 */
[----:B------:R-:W3:Y:S01]  /*01e0*/  LDC.64 R8, c[0x0][0x380] ;  /* 0x0000e000ff087b82 */ /* 0x000ee20000000a00 */
[----:B0-----:R-:W-:-:S05]  /*01f0*/  IMAD R12, R0, R5, RZ ;  /* 0x00000005000c7224 */ /* 0x001fca00078e02ff */
[----:B------:R-:W-:Y:S02]  /*0200*/  IADD3 R0, PT, PT, R12, -R5, RZ ;  /* 0x800000050c007210 */ /* 0x000fe40007ffe0ff */
[----:B------:R-:W-:Y:S02]  /*0210*/  IADD3 R6, PT, PT, R4, R12, RZ ;  /* 0x0000000c04067210 */ /* 0x000fe40007ffe0ff */
[----:B------:R-:W-:Y:S01]  /*0220*/  LEA R5, R5, R0, 0x1 ;  /* 0x0000000005057211 */ /* 0x000fe200078e08ff */
[-CC-:B------:R-:W-:Y:S02]  /*0230*/  IMAD R3, R0, R13.reuse, R2.reuse ;  /* 0x0000000d00037224 */ /* 0x180fe400078e0202 */
[-C--:B------:R-:W-:Y:S02]  /*0240*/  IMAD R11, R6, R13.reuse, RZ ;  /* 0x0000000d060b7224 */ /* 0x080fe400078e02ff */
[----:B------:R-:W-:Y:S02]  /*0250*/  IMAD R5, R5, R13, R2 ;  /* 0x0000000d05057224 */ /* 0x000fe400078e0202 */
[----:B---3--:R-:W-:Y:S01]  /*0260*/  IMAD.WIDE R2, R3, 0x8, R8 ;  /* 0x0000000803027825 */ /* 0x008fe200078e0208 */
[----:B------:R-:W-:-:S03]  /*0270*/  IADD3 R0, PT, PT, R10, R11, RZ ;  /* 0x0000000b0a007210 */ /* 0x000fc60007ffe0ff */
[----:B------:R-:W-:Y:S01]  /*0280*/  IMAD.WIDE R6, R5, 0x8, R8 ;  /* 0x0000000805067825 */ /* 0x000fe200078e0208 */
[-C--:B------:R-:W-:Y:S01]  /*0290*/  IADD3 R15, PT, PT, R0, R13.reuse, RZ ;  /* 0x0000000d000f7210 */ /* 0x080fe20007ffe0ff */
[----:B-1----:R-:W3:Y:S02]  /*02a0*/  LDG.E.64 R2, desc[UR4][R2.64] ;  /* 0x0000000402027981 */ /* 0x002ee4000c1e1b00 */
[----:B------:R-:W-:Y:S02]  /*02b0*/  IMAD R5, R4, R13, -R13 ;  /* 0x0000000d04057224 */ /* 0x000fe400078e0a0d */
[----:B------:R-:W3:Y:S03]  /*02c0*/  LDG.E.64 R6, desc[UR4][R6.64] ;  /* 0x0000000406067981 */ /* 0x000ee6000c1e1b00 */
[C---:B------:R-:W-:Y:S01]  /*02d0*/  IADD3 R14, PT, PT, R10.reuse, R5, RZ ;  /* 0x000000050a0e7210 */ /* 0x040fe20007ffe0ff */
[----:B------:R-:W-:Y:S01]  /*02e0*/  IMAD.WIDE R4, R15, 0x8, R8 ;  /* 0x000000080f047825 */ /* 0x000fe200078e0208 */
[----:B------:R-:W-:-:S03]  /*02f0*/  IADD3 R10, P0, PT, R10, R11, RZ ;  /* 0x0000000b0a0a7210 */ /* 0x000fc60007f1e0ff */
[----:B------:R-:W-:Y:S02]  /*0300*/  IMAD R17, R12, R13, R14 ;  /* 0x0000000d0c117224 */ /* 0x000fe400078e020e */
[----:B------:R-:W4:Y:S02]  /*0310*/  LDG.E.64 R4, desc[UR4][R4.64] ;  /* 0x0000000404047981 */ /* 0x000f24000c1e1b00 */
[----:B------:R-:W-:Y:S01]  /*0320*/  IMAD.WIDE R16, R17, 0x8, R8 ;  /* 0x0000000811107825 */ /* 0x000fe200078e0208 */
[----:B------:R-:W-:Y:S02]  /*0330*/  LEA.HI.X.SX32 R11, R11, RZ, 0x1, P0 ;  /* 0x000000ff0b0b7211 */ /* 0x000fe400000f0eff */
[C---:B--2---:R-:W-:Y:S02]  /*0340*/  LEA R18, P0, R10.reuse, UR6, 0x3 ;  /* 0x000000060a127c11 */ /* 0x044fe4000f8018ff */
[----:B------:R-:W2:Y:S02]  /*0350*/  LDG.E.64 R14, desc[UR4][R16.64] ;  /* 0x00000004100e7981 */ /* 0x000ea4000c1e1b00 */
[----:B------:R-:W-:-:S05]  /*0360*/  LEA.HI.X R19, R10, UR7, R11, 0x3, P0 ;  /* 0x000000070a137c11 */ /* 0x000fca00080f1c0b */
[----:B------:R-:W5:Y:S01]  /*0370*/  LDG.E.64 R10, desc[UR4][R18.64+0x8] ;  /* 0x00000804120a7981 */ /* 0x000f62000c1e1b00 */
[----:B------:R-:W-:-:S03]  /*0380*/  IMAD.WIDE R12, R13, 0x8, R16 ;  /* 0x000000080d0c7825 */ /* 0x000fc600078e0210 */
[----:B------:R-:W5:Y:S04]  /*0390*/  LDG.E.64 R8, desc[UR4][R18.64+-0x8] ;  /* 0xfffff80412087981 */ /* 0x000f68000c1e1b00 */
[----:B------:R-:W5:Y:S01]  /*03a0*/  LDG.E.64 R12, desc[UR4][R12.64] ;  /* 0x000000040c0c7981 */ /* 0x000f62000c1e1b00 */
[----:B---3--:R-:W-:Y:S01]  /*03b0*/  DADD R2, R6, R2 ;  /* 0x0000000006027229 */ /* 0x008fe20000000002 */
[----:B------:R-:W0:Y:S07]  /*03c0*/  LDC.64 R6, c[0x0][0x3a8] ;  /* 0x0000ea00ff067b82 */ /* 0x000e2e0000000a00 */
[----:B----4-:R-:W-:Y:S01]  /*03d0*/  DADD R2, R2, R4 ;  /* 0x0000000002027229 */ /* 0x010fe20000000004 */
[----:B------:R-:W0:Y:S07]  /*03e0*/  LDC.64 R4, c[0x0][0x3a0] ;  /* 0x0000e800ff047b82 */ /* 0x000e2e0000000a00 */
[----:B--2---:R-:W-:-:S08]  /*03f0*/  DADD R2, R2, R14 ;  /* 0x0000000002027229 */ /* 0x004fd0000000000e */
[----:B-----5:R-:W-:Y:S01]  /*0400*/  DADD R2, R2, R10 ;  /* 0x0000000002027229 */ /* 0x020fe2000000000a */
[----:B------:R-:W1:Y:S07]  /*0410*/  LDC.64 R10, c[0x0][0x388] ;  /* 0x0000e200ff0a7b82 */ /* 0x000e6e0000000a00 */
[----:B------:R-:W-:Y:S02]  /*0420*/  DADD R2, R2, R8 ;  /* 0x0000000002027229 */ /* 0x000fe40000000008 */
[----:B0-----:R-:W-:-:S06]  /*0430*/  DMUL R4, R4, R6 ;  /* 0x0000000604047228 */ /* 0x001fcc0000000000 */
[----:B------:R-:W-:-:S08]  /*0440*/  DFMA R2, R12, -6, R2 ;  /* 0xc01800000c02782b */ /* 0x000fd00000000002 */
[----:B------:R-:W-:Y:S01]  /*0450*/  DFMA R2, R2, R4, R12 ;  /* 0x000000040202722b */ /* 0x000fe2000000000c */
[----:B-1----:R-:W-:-:S06]  /*0460*/  IMAD.WIDE R4, R0, 0x8, R10 ;  /* 0x0000000800047825 */ /* 0x002fcc00078e020a */
[----:B------:R-:W-:Y:S01]  /*0470*/  STG.E.64 desc[UR4][R4.64], R2 ;  /* 0x0000000204007986 */ /* 0x000fe2000c101b04 */
[----:B------:R-:W-:Y:S05]  /*0480*/  EXIT ;  /* 0x000000000000794d */ /* 0x000fea0003800000 */
.L_x_0:
[----:B------:R-:W-:-:S00]  /*0490*/  BRA `(.L_x_0) ;  /* 0xfffffffc00fc7947 */ /* 0x000fc0000383ffff */
[----:B------:R-:W-:-:S00]  /*04a0*/  NOP ;  /* 0x0000000000007918 */ /* 0x000fc00000000000 */
        /* <DEDUP_REMOVED lines=13> */
.L_x_1:


//--------------------- .nv.shared.reserved.0     --------------------------
	.section	.nv.shared.reserved.0,"aw",@nobits
	.weak		__nv_reservedSMEM_offset_0_alias
	.size		__nv_reservedSMEM_offset_0_alias, 0, 64
	.other		__nv_reservedSMEM_offset_0_alias,@"STO_CUDA_RESERVED_SHARED STV_DEFAULT"
__nv_reservedSMEM_offset_0_alias:
	.zero		0
	.zero		64


//--------------------- .nv.constant0._Z8atualizaPdS_iiidd --------------------------
	.section	.nv.constant0._Z8atualizaPdS_iiidd,"a",@progbits
	.sectionflags	@""
	.align	4
.nv.constant0._Z8atualizaPdS_iiidd:
	.zero		944


//--------------------- SYMBOLS --------------------------

	.type		.nv.reservedSmem.offset0,@object
	.size		.nv.reservedSmem.offset0,0x4
